//
// Generated by NVIDIA NVVM Compiler
//
// Compiler Build ID: CL-36424714
// Cuda compilation tools, release 13.0, V13.0.88
// Based on NVVM 20.0.0
//

.version 9.0
.target sm_100
.address_size 64

	// .globl	_Z6revertPiS_m

.visible .entry _Z6revertPiS_m(
	.param .u64 .ptr .align 1 _Z6revertPiS_m_param_0,
	.param .u64 .ptr .align 1 _Z6revertPiS_m_param_1,
	.param .u64 _Z6revertPiS_m_param_2
)
{
	.reg .pred 	%p<2>;
	.reg .b32 	%r<3>;
	.reg .b64 	%rd<13>;

	ld.param.u64 	%rd2, [_Z6revertPiS_m_param_0];
	ld.param.u64 	%rd3, [_Z6revertPiS_m_param_1];
	ld.param.u64 	%rd4, [_Z6revertPiS_m_param_2];
	mov.u32 	%r1, %ctaid.x;
	cvt.u64.u32 	%rd1, %r1;
	setp.le.u64 	%p1, %rd4, %rd1;
	@%p1 bra 	$L__BB0_2;
	cvta.to.global.u64 	%rd5, %rd2;
	cvta.to.global.u64 	%rd6, %rd3;
	not.b64 	%rd7, %rd1;
	add.s64 	%rd8, %rd4, %rd7;
	shl.b64 	%rd9, %rd8, 2;
	add.s64 	%rd10, %rd5, %rd9;
	ld.global.u32 	%r2, [%rd10];
	shl.b64 	%rd11, %rd1, 2;
	add.s64 	%rd12, %rd6, %rd11;
	st.global.u32 	[%rd12], %r2;
$L__BB0_2:
	ret;

}


// ===== COMPILED SASS (sm_100) =====

	.target	sm_100

	.elftype	@"ET_EXEC"


//--------------------- .note.nv.tkinfo           --------------------------
	.section	.note.nv.tkinfo,"",@"SHT_NOTE"
	.sectionflags	@"SHF_NOTE_NV_TKINFO"
	.tkinfo
        /*0018*/ 	.word	0x00000002
        /*0030*/ 	.string	""
        /*0030*/ 	.string	"ptxas"
        /*0030*/ 	.string	"Cuda compilation tools, release 13.0, V13.0.88"
        /*0030*/ 	.string	"Build cuda_13.0.r13.0/compiler.36424714_0"
        /*0030*/ 	.string	"-arch sm_100 -m 64 "



//--------------------- .note.nv.cuinfo           --------------------------
	.section	.note.nv.cuinfo,"",@"SHT_NOTE"
	.sectionflags	@"SHF_NOTE_NV_CUINFO"
        /*0018*/ 	.short	0x0002
        /*001a*/ 	.short	0x0064
        /*001c*/ 	.short	0x0082
	.zero		2


//--------------------- .nv.info                  --------------------------
	.section	.nv.info,"",@"SHT_CUDA_INFO"
	.align	4


	//----- nvinfo : EIATTR_REGCOUNT
	.align		4
        /*0000*/ 	.byte	0x04, 0x2f
        /*0002*/ 	.short	(.L_1 - .L_0)
	.align		4
.L_0:
        /*0004*/ 	.word	index@(_Z6revertPiS_m)
        /*0008*/ 	.word	0x00000008


	//----- nvinfo : EIATTR_FRAME_SIZE
	.align		4
.L_1:
        /*000c*/ 	.byte	0x04, 0x11
        /*000e*/ 	.short	(.L_3 - .L_2)
	.align		4
.L_2:
        /*0010*/ 	.word	index@(_Z6revertPiS_m)
        /*0014*/ 	.word	0x00000000


	//----- nvinfo : EIATTR_MIN_STACK_SIZE
	.align		4
.L_3:
        /*0018*/ 	.byte	0x04, 0x12
        /*001a*/ 	.short	(.L_5 - .L_4)
	.align		4
.L_4:
        /*001c*/ 	.word	index@(_Z6revertPiS_m)
        /*0020*/ 	.word	0x00000000
.L_5:


//--------------------- .nv.compat                --------------------------
	.section	.nv.compat,"",@"SHT_CUDA_COMPAT_INFO"
	.align	4
        /*0000*/ 	.byte	0x02, 0x09, 0x00, 0x00, 0x02, 0x02, 0x01, 0x00, 0x02, 0x05, 0x05, 0x00, 0x03, 0x07, 0x01, 0x01
        /*0010*/ 	.byte	0x02, 0x03, 0x00, 0x00, 0x02, 0x06, 0x01, 0x00, 0x04, 0x0b, 0x08, 0x00, 0x09, 0x00, 0x00, 0x00
        /*0020*/ 	.byte	0x00, 0x00, 0x00, 0x00


//--------------------- .nv.info._Z6revertPiS_m   --------------------------
	.section	.nv.info._Z6revertPiS_m,"",@"SHT_CUDA_INFO"
	.sectionflags	@""
	.align	4


	//----- nvinfo : EIATTR_CUDA_API_VERSION
	.align		4
        /*0000*/ 	.byte	0x04, 0x37
        /*0002*/ 	.short	(.L_7 - .L_6)
.L_6:
        /*0004*/ 	.word	0x00000082


	//----- nvinfo : EIATTR_KPARAM_INFO
	.align		4
.L_7:
        /*0008*/ 	.byte	0x04, 0x17
        /*000a*/ 	.short	(.L_9 - .L_8)
.L_8:
        /*000c*/ 	.word	0x00000000
        /*0010*/ 	.short	0x0002
        /*0012*/ 	.short	0x0010
        /*0014*/ 	.byte	0x00, 0xf0, 0x21, 0x00


	//----- nvinfo : EIATTR_KPARAM_INFO
	.align		4
.L_9:
        /*0018*/ 	.byte	0x04, 0x17
        /*001a*/ 	.short	(.L_11 - .L_10)
.L_10:
        /*001c*/ 	.word	0x00000000
        /*0020*/ 	.short	0x0001
        /*0022*/ 	.short	0x0008
        /*0024*/ 	.byte	0x00, 0xf5, 0x21, 0x00


	//----- nvinfo : EIATTR_KPARAM_INFO
	.align		4
.L_11:
        /*0028*/ 	.byte	0x04, 0x17
        /*002a*/ 	.short	(.L_13 - .L_12)
.L_12:
        /*002c*/ 	.word	0x00000000
        /*0030*/ 	.short	0x0000
        /*0032*/ 	.short	0x0000
        /*0034*/ 	.byte	0x00, 0xf5, 0x21, 0x00


	//----- nvinfo : EIATTR_SPARSE_MMA_MASK
	.align		4
.L_13:
        /*0038*/ 	.byte	0x03, 0x50
        /*003a*/ 	.short	0x0000


	//----- nvinfo : EIATTR_MAXREG_COUNT
	.align		4
        /*003c*/ 	.byte	0x03, 0x1b
        /*003e*/ 	.short	0x00ff


	//----- nvinfo : EIATTR_MERCURY_ISA_VERSION
	.align		4
        /*0040*/ 	.byte	0x03, 0x5f
        /*0042*/ 	.short	0x0101


	//----- nvinfo : EIATTR_VRC_CTA_INIT_COUNT
	.align		4
        /*0044*/ 	.byte	0x02, 0x4a
	.zero		1
	.zero		1


	//----- nvinfo : EIATTR_EXIT_INSTR_OFFSETS
	.align		4
        /*0048*/ 	.byte	0x04, 0x1c
        /*004a*/ 	.short	(.L_15 - .L_14)


	//   ....[0]....
.L_14:
        /*004c*/ 	.word	0x00000050


	//   ....[1]....
        /*0050*/ 	.word	0x00000130


	//----- nvinfo : EIATTR_CBANK_PARAM_SIZE
	.align		4
.L_15:
        /*0054*/ 	.byte	0x03, 0x19
        /*0056*/ 	.short	0x0018


	//----- nvinfo : EIATTR_PARAM_CBANK
	.align		4
        /*0058*/ 	.byte	0x04, 0x0a
        /*005a*/ 	.short	(.L_17 - .L_16)
	.align		4
.L_16:
        /*005c*/ 	.word	index@(.nv.constant0._Z6revertPiS_m)
        /*0060*/ 	.short	0x0380
        /*0062*/ 	.short	0x0018


	//----- nvinfo : EIATTR_SW_WAR
	.align		4
.L_17:
        /*0064*/ 	.byte	0x04, 0x36
        /*0066*/ 	.short	(.L_19 - .L_18)
.L_18:
        /*0068*/ 	.word	0x00000008
.L_19:


//--------------------- .nv.callgraph             --------------------------
	.section	.nv.callgraph,"",@"SHT_CUDA_CALLGRAPH"
	.align	4
	.sectionentsize	8
	.align		4
        /*0000*/ 	.word	0x00000000
	.align		4
        /*0004*/ 	.word	0xffffffff
	.align		4
        /*0008*/ 	.word	0x00000000
	.align		4
        /*000c*/ 	.word	0xfffffffe
	.align		4
        /*0010*/ 	.word	0x00000000
	.align		4
        /*0014*/ 	.word	0xfffffffd
	.align		4
        /*0018*/ 	.word	0x00000000
	.align		4
        /*001c*/ 	.word	0xfffffffc


//--------------------- .text._Z6revertPiS_m      --------------------------
	.section	.text._Z6revertPiS_m,"ax",@progbits
	.align	128
        .global         _Z6revertPiS_m
        .type           _Z6revertPiS_m,@function
        .size           _Z6revertPiS_m,(.L_x_1 - _Z6revertPiS_m)
        .other          _Z6revertPiS_m,@"STO_CUDA_ENTRY STV_DEFAULT"
_Z6revertPiS_m:
.text._Z6revertPiS_m:
[----:B------:R-:W-:Y:S08]  /*0000*/  LDC R1, c[0x0][0x37c] ;  /* 0x0000df00ff017b82 */ /* 0x000ff00000000800 */
[----:B------:R-:W0:Y:S08]  /*0010*/  S2UR UR4, SR_CTAID.X ;  /* 0x00000000000479c3 */ /* 0x000e300000002500 */
[----:B------:R-:W0:Y:S02]  /*0020*/  LDC.64 R4, c[0x0][0x390] ;  /* 0x0000e400ff047b82 */ /* 0x000e240000000a00 */
[----:B0-----:R-:W-:-:S04]  /*0030*/  ISETP.LE.U32.AND P0, PT, R4, UR4, PT ;  /* 0x0000000404007c0c */ /* 0x001fc8000bf03070 */
[----:B------:R-:W-:-:S13]  /*0040*/  ISETP.GE.U32.AND.EX P0, PT, RZ, R5, PT, P0 ;  /* 0x00000005ff00720c */ /* 0x000fda0003f06100 */
[----:B------:R-:W-:Y:S05]  /*0050*/  @P0 EXIT ;  /* 0x000000000000094d */ /* 0x000fea0003800000 */
[----:B------:R-:W0:Y:S01]  /*0060*/  LDCU.128 UR8, c[0x0][0x380] ;  /* 0x00007000ff0877ac */ /* 0x000e220008000c00 */
[----:B------:R-:W-:Y:S01]  /*0070*/  LOP3.LUT R3, RZ, UR4, RZ, 0x33, !PT ;  /* 0x00000004ff037c12 */ /* 0x000fe2000f8e33ff */
[----:B------:R-:W1:Y:S03]  /*0080*/  LDCU.64 UR6, c[0x0][0x358] ;  /* 0x00006b00ff0677ac */ /* 0x000e660008000a00 */
[----:B------:R-:W-:-:S04]  /*0090*/  IADD3 R0, P0, PT, R3, R4, RZ ;  /* 0x0000000403007210 */ /* 0x000fc80007f1e0ff */
[----:B------:R-:W-:Y:S02]  /*00a0*/  IADD3.X R3, PT, PT, R5, -0x1, RZ, P0, !PT ;  /* 0xffffffff05037810 */ /* 0x000fe400007fe4ff */
[----:B0-----:R-:W-:-:S04]  /*00b0*/  LEA R2, P0, R0, UR8, 0x2 ;  /* 0x0000000800027c11 */ /* 0x001fc8000f8010ff */
[----:B------:R-:W-:-:S06]  /*00c0*/  LEA.HI.X R3, R0, UR9, R3, 0x2, P0 ;  /* 0x0000000900037c11 */ /* 0x000fcc00080f1403 */
[----:B-1----:R-:W2:Y:S01]  /*00d0*/  LDG.E R3, desc[UR6][R2.64] ;  /* 0x0000000602037981 */ /* 0x002ea2000c1e1900 */
[----:B------:R-:W-:-:S04]  /*00e0*/  ULEA UR5, UP0, UR4, UR10, 0x2 ;  /* 0x0000000a04057291 */ /* 0x000fc8000f8010ff */
[----:B------:R-:W-:Y:S02]  /*00f0*/  ULEA.HI.X UR4, UR4, UR11, URZ, 0x2, UP0 ;  /* 0x0000000b04047291 */ /* 0x000fe400080f14ff */
[----:B------:R-:W-:-:S04]  /*0100*/  IMAD.U32 R4, RZ, RZ, UR5 ;  /* 0x00000005ff047e24 */ /* 0x000fc8000f8e00ff */
[----:B------:R-:W-:-:S05]  /*0110*/  IMAD.U32 R5, RZ, RZ, UR4 ;  /* 0x00000004ff057e24 */ /* 0x000fca000f8e00ff */
[----:B--2---:R-:W-:Y:S01]  /*0120*/  STG.E desc[UR6][R4.64], R3 ;  /* 0x0000000304007986 */ /* 0x004fe2000c101906 */
[----:B------:R-:W-:Y:S05]  /*0130*/  EXIT ;  /* 0x000000000000794d */ /* 0x000fea0003800000 */
.L_x_0:
[----:B------:R-:W-:-:S00]  /*0140*/  BRA `(.L_x_0) ;  /* 0xfffffffc00fc7947 */ /* 0x000fc0000383ffff */
[----:B------:R-:W-:-:S00]  /*0150*/  NOP ;  /* 0x0000000000007918 */ /* 0x000fc00000000000 */
        /* <DEDUP_REMOVED lines=10> */
.L_x_1:


//--------------------- .nv.shared.reserved.0     --------------------------
	.section	.nv.shared.reserved.0,"aw",@nobits
	.weak		__nv_reservedSMEM_offset_0_alias
	.size		__nv_reservedSMEM_offset_0_alias, 0, 64
	.other		__nv_reservedSMEM_offset_0_alias,@"STO_CUDA_RESERVED_SHARED STV_DEFAULT"
__nv_reservedSMEM_offset_0_alias:
	.zero		0
	.zero		64


//--------------------- .nv.constant0._Z6revertPiS_m --------------------------
	.section	.nv.constant0._Z6revertPiS_m,"a",@progbits
	.sectionflags	@""
	.align	4
.nv.constant0._Z6revertPiS_m:
	.zero		920


//--------------------- SYMBOLS --------------------------

	.type		.nv.reservedSmem.offset0,@object
	.size		.nv.reservedSmem.offset0,0x4
